//
// Generated by NVIDIA NVVM Compiler
//
// Compiler Build ID: CL-36424714
// Cuda compilation tools, release 13.0, V13.0.88
// Based on NVVM 20.0.0
//

.version 9.0
.target sm_100
.address_size 64

	// .globl	_Z13gsum_1dmatrixPfS_S_ii

.visible .entry _Z13gsum_1dmatrixPfS_S_ii(
	.param .u64 .ptr .align 1 _Z13gsum_1dmatrixPfS_S_ii_param_0,
	.param .u64 .ptr .align 1 _Z13gsum_1dmatrixPfS_S_ii_param_1,
	.param .u64 .ptr .align 1 _Z13gsum_1dmatrixPfS_S_ii_param_2,
	.param .u32 _Z13gsum_1dmatrixPfS_S_ii_param_3,
	.param .u32 _Z13gsum_1dmatrixPfS_S_ii_param_4
)
{
	.reg .pred 	%p<12>;
	.reg .b32 	%r<38>;
	.reg .b32 	%f<88>;
	.reg .b64 	%rd<101>;

	ld.param.u64 	%rd4, [_Z13gsum_1dmatrixPfS_S_ii_param_0];
	ld.param.u64 	%rd5, [_Z13gsum_1dmatrixPfS_S_ii_param_1];
	ld.param.u64 	%rd6, [_Z13gsum_1dmatrixPfS_S_ii_param_2];
	ld.param.u32 	%r23, [_Z13gsum_1dmatrixPfS_S_ii_param_3];
	ld.param.u32 	%r24, [_Z13gsum_1dmatrixPfS_S_ii_param_4];
	cvta.to.global.u64 	%rd1, %rd6;
	cvta.to.global.u64 	%rd2, %rd5;
	cvta.to.global.u64 	%rd3, %rd4;
	mov.u32 	%r25, %tid.x;
	mov.u32 	%r26, %ctaid.x;
	mov.u32 	%r27, %ntid.x;
	mad.lo.s32 	%r1, %r26, %r27, %r25;
	setp.ge.u32 	%p1, %r1, %r23;
	setp.lt.s32 	%p2, %r24, 1;
	or.pred  	%p3, %p1, %p2;
	@%p3 bra 	$L__BB0_13;
	and.b32  	%r2, %r24, 15;
	setp.lt.u32 	%p4, %r24, 16;
	mov.b32 	%r34, 0;
	@%p4 bra 	$L__BB0_4;
	and.b32  	%r34, %r24, 2147483632;
	neg.s32 	%r32, %r34;
	shl.b32 	%r5, %r23, 4;
	mul.wide.s32 	%rd11, %r23, 4;
	mov.u32 	%r31, %r1;
$L__BB0_3:
	.pragma "nounroll";
	mul.wide.s32 	%rd7, %r31, 4;
	add.s64 	%rd8, %rd3, %rd7;
	ld.global.f32 	%f1, [%rd8];
	add.s64 	%rd9, %rd2, %rd7;
	ld.global.f32 	%f2, [%rd9];
	add.f32 	%f3, %f1, %f2;
	add.s64 	%rd10, %rd1, %rd7;
	st.global.f32 	[%rd10], %f3;
	add.s64 	%rd12, %rd8, %rd11;
	ld.global.f32 	%f4, [%rd12];
	add.s64 	%rd13, %rd9, %rd11;
	ld.global.f32 	%f5, [%rd13];
	add.f32 	%f6, %f4, %f5;
	add.s64 	%rd14, %rd10, %rd11;
	st.global.f32 	[%rd14], %f6;
	add.s64 	%rd15, %rd12, %rd11;
	ld.global.f32 	%f7, [%rd15];
	add.s64 	%rd16, %rd13, %rd11;
	ld.global.f32 	%f8, [%rd16];
	add.f32 	%f9, %f7, %f8;
	add.s64 	%rd17, %rd14, %rd11;
	st.global.f32 	[%rd17], %f9;
	add.s64 	%rd18, %rd15, %rd11;
	ld.global.f32 	%f10, [%rd18];
	add.s64 	%rd19, %rd16, %rd11;
	ld.global.f32 	%f11, [%rd19];
	add.f32 	%f12, %f10, %f11;
	add.s64 	%rd20, %rd17, %rd11;
	st.global.f32 	[%rd20], %f12;
	add.s64 	%rd21, %rd18, %rd11;
	ld.global.f32 	%f13, [%rd21];
	add.s64 	%rd22, %rd19, %rd11;
	ld.global.f32 	%f14, [%rd22];
	add.f32 	%f15, %f13, %f14;
	add.s64 	%rd23, %rd20, %rd11;
	st.global.f32 	[%rd23], %f15;
	add.s64 	%rd24, %rd21, %rd11;
	ld.global.f32 	%f16, [%rd24];
	add.s64 	%rd25, %rd22, %rd11;
	ld.global.f32 	%f17, [%rd25];
	add.f32 	%f18, %f16, %f17;
	add.s64 	%rd26, %rd23, %rd11;
	st.global.f32 	[%rd26], %f18;
	add.s64 	%rd27, %rd24, %rd11;
	ld.global.f32 	%f19, [%rd27];
	add.s64 	%rd28, %rd25, %rd11;
	ld.global.f32 	%f20, [%rd28];
	add.f32 	%f21, %f19, %f20;
	add.s64 	%rd29, %rd26, %rd11;
	st.global.f32 	[%rd29], %f21;
	add.s64 	%rd30, %rd27, %rd11;
	ld.global.f32 	%f22, [%rd30];
	add.s64 	%rd31, %rd28, %rd11;
	ld.global.f32 	%f23, [%rd31];
	add.f32 	%f24, %f22, %f23;
	add.s64 	%rd32, %rd29, %rd11;
	st.global.f32 	[%rd32], %f24;
	add.s64 	%rd33, %rd30, %rd11;
	ld.global.f32 	%f25, [%rd33];
	add.s64 	%rd34, %rd31, %rd11;
	ld.global.f32 	%f26, [%rd34];
	add.f32 	%f27, %f25, %f26;
	add.s64 	%rd35, %rd32, %rd11;
	st.global.f32 	[%rd35], %f27;
	add.s64 	%rd36, %rd33, %rd11;
	ld.global.f32 	%f28, [%rd36];
	add.s64 	%rd37, %rd34, %rd11;
	ld.global.f32 	%f29, [%rd37];
	add.f32 	%f30, %f28, %f29;
	add.s64 	%rd38, %rd35, %rd11;
	st.global.f32 	[%rd38], %f30;
	add.s64 	%rd39, %rd36, %rd11;
	ld.global.f32 	%f31, [%rd39];
	add.s64 	%rd40, %rd37, %rd11;
	ld.global.f32 	%f32, [%rd40];
	add.f32 	%f33, %f31, %f32;
	add.s64 	%rd41, %rd38, %rd11;
	st.global.f32 	[%rd41], %f33;
	add.s64 	%rd42, %rd39, %rd11;
	ld.global.f32 	%f34, [%rd42];
	add.s64 	%rd43, %rd40, %rd11;
	ld.global.f32 	%f35, [%rd43];
	add.f32 	%f36, %f34, %f35;
	add.s64 	%rd44, %rd41, %rd11;
	st.global.f32 	[%rd44], %f36;
	add.s64 	%rd45, %rd42, %rd11;
	ld.global.f32 	%f37, [%rd45];
	add.s64 	%rd46, %rd43, %rd11;
	ld.global.f32 	%f38, [%rd46];
	add.f32 	%f39, %f37, %f38;
	add.s64 	%rd47, %rd44, %rd11;
	st.global.f32 	[%rd47], %f39;
	add.s64 	%rd48, %rd45, %rd11;
	ld.global.f32 	%f40, [%rd48];
	add.s64 	%rd49, %rd46, %rd11;
	ld.global.f32 	%f41, [%rd49];
	add.f32 	%f42, %f40, %f41;
	add.s64 	%rd50, %rd47, %rd11;
	st.global.f32 	[%rd50], %f42;
	add.s64 	%rd51, %rd48, %rd11;
	ld.global.f32 	%f43, [%rd51];
	add.s64 	%rd52, %rd49, %rd11;
	ld.global.f32 	%f44, [%rd52];
	add.f32 	%f45, %f43, %f44;
	add.s64 	%rd53, %rd50, %rd11;
	st.global.f32 	[%rd53], %f45;
	add.s64 	%rd54, %rd51, %rd11;
	ld.global.f32 	%f46, [%rd54];
	add.s64 	%rd55, %rd52, %rd11;
	ld.global.f32 	%f47, [%rd55];
	add.f32 	%f48, %f46, %f47;
	add.s64 	%rd56, %rd53, %rd11;
	st.global.f32 	[%rd56], %f48;
	add.s32 	%r32, %r32, 16;
	add.s32 	%r31, %r31, %r5;
	setp.ne.s32 	%p5, %r32, 0;
	@%p5 bra 	$L__BB0_3;
$L__BB0_4:
	setp.eq.s32 	%p6, %r2, 0;
	@%p6 bra 	$L__BB0_13;
	and.b32  	%r11, %r24, 7;
	setp.lt.u32 	%p7, %r2, 8;
	@%p7 bra 	$L__BB0_7;
	mad.lo.s32 	%r29, %r34, %r23, %r1;
	mul.wide.s32 	%rd57, %r29, 4;
	add.s64 	%rd58, %rd3, %rd57;
	ld.global.f32 	%f49, [%rd58];
	add.s64 	%rd59, %rd2, %rd57;
	ld.global.f32 	%f50, [%rd59];
	add.f32 	%f51, %f49, %f50;
	add.s64 	%rd60, %rd1, %rd57;
	st.global.f32 	[%rd60], %f51;
	mul.wide.s32 	%rd61, %r23, 4;
	add.s64 	%rd62, %rd58, %rd61;
	ld.global.f32 	%f52, [%rd62];
	add.s64 	%rd63, %rd59, %rd61;
	ld.global.f32 	%f53, [%rd63];
	add.f32 	%f54, %f52, %f53;
	add.s64 	%rd64, %rd60, %rd61;
	st.global.f32 	[%rd64], %f54;
	add.s64 	%rd65, %rd62, %rd61;
	ld.global.f32 	%f55, [%rd65];
	add.s64 	%rd66, %rd63, %rd61;
	ld.global.f32 	%f56, [%rd66];
	add.f32 	%f57, %f55, %f56;
	add.s64 	%rd67, %rd64, %rd61;
	st.global.f32 	[%rd67], %f57;
	add.s64 	%rd68, %rd65, %rd61;
	ld.global.f32 	%f58, [%rd68];
	add.s64 	%rd69, %rd66, %rd61;
	ld.global.f32 	%f59, [%rd69];
	add.f32 	%f60, %f58, %f59;
	add.s64 	%rd70, %rd67, %rd61;
	st.global.f32 	[%rd70], %f60;
	add.s64 	%rd71, %rd68, %rd61;
	ld.global.f32 	%f61, [%rd71];
	add.s64 	%rd72, %rd69, %rd61;
	ld.global.f32 	%f62, [%rd72];
	add.f32 	%f63, %f61, %f62;
	add.s64 	%rd73, %rd70, %rd61;
	st.global.f32 	[%rd73], %f63;
	add.s64 	%rd74, %rd71, %rd61;
	ld.global.f32 	%f64, [%rd74];
	add.s64 	%rd75, %rd72, %rd61;
	ld.global.f32 	%f65, [%rd75];
	add.f32 	%f66, %f64, %f65;
	add.s64 	%rd76, %rd73, %rd61;
	st.global.f32 	[%rd76], %f66;
	add.s64 	%rd77, %rd74, %rd61;
	ld.global.f32 	%f67, [%rd77];
	add.s64 	%rd78, %rd75, %rd61;
	ld.global.f32 	%f68, [%rd78];
	add.f32 	%f69, %f67, %f68;
	add.s64 	%rd79, %rd76, %rd61;
	st.global.f32 	[%rd79], %f69;
	add.s64 	%rd80, %rd77, %rd61;
	ld.global.f32 	%f70, [%rd80];
	add.s64 	%rd81, %rd78, %rd61;
	ld.global.f32 	%f71, [%rd81];
	add.f32 	%f72, %f70, %f71;
	add.s64 	%rd82, %rd79, %rd61;
	st.global.f32 	[%rd82], %f72;
	add.s32 	%r34, %r34, 8;
$L__BB0_7:
	setp.eq.s32 	%p8, %r11, 0;
	@%p8 bra 	$L__BB0_13;
	and.b32  	%r14, %r24, 3;
	setp.lt.u32 	%p9, %r11, 4;
	@%p9 bra 	$L__BB0_10;
	mad.lo.s32 	%r30, %r34, %r23, %r1;
	mul.wide.s32 	%rd83, %r30, 4;
	add.s64 	%rd84, %rd3, %rd83;
	ld.global.f32 	%f73, [%rd84];
	add.s64 	%rd85, %rd2, %rd83;
	ld.global.f32 	%f74, [%rd85];
	add.f32 	%f75, %f73, %f74;
	add.s64 	%rd86, %rd1, %rd83;
	st.global.f32 	[%rd86], %f75;
	mul.wide.s32 	%rd87, %r23, 4;
	add.s64 	%rd88, %rd84, %rd87;
	ld.global.f32 	%f76, [%rd88];
	add.s64 	%rd89, %rd85, %rd87;
	ld.global.f32 	%f77, [%rd89];
	add.f32 	%f78, %f76, %f77;
	add.s64 	%rd90, %rd86, %rd87;
	st.global.f32 	[%rd90], %f78;
	add.s64 	%rd91, %rd88, %rd87;
	ld.global.f32 	%f79, [%rd91];
	add.s64 	%rd92, %rd89, %rd87;
	ld.global.f32 	%f80, [%rd92];
	add.f32 	%f81, %f79, %f80;
	add.s64 	%rd93, %rd90, %rd87;
	st.global.f32 	[%rd93], %f81;
	add.s64 	%rd94, %rd91, %rd87;
	ld.global.f32 	%f82, [%rd94];
	add.s64 	%rd95, %rd92, %rd87;
	ld.global.f32 	%f83, [%rd95];
	add.f32 	%f84, %f82, %f83;
	add.s64 	%rd96, %rd93, %rd87;
	st.global.f32 	[%rd96], %f84;
	add.s32 	%r34, %r34, 4;
$L__BB0_10:
	setp.eq.s32 	%p10, %r14, 0;
	@%p10 bra 	$L__BB0_13;
	mad.lo.s32 	%r37, %r34, %r23, %r1;
	neg.s32 	%r36, %r14;
$L__BB0_12:
	.pragma "nounroll";
	mul.wide.s32 	%rd97, %r37, 4;
	add.s64 	%rd98, %rd3, %rd97;
	ld.global.f32 	%f85, [%rd98];
	add.s64 	%rd99, %rd2, %rd97;
	ld.global.f32 	%f86, [%rd99];
	add.f32 	%f87, %f85, %f86;
	add.s64 	%rd100, %rd1, %rd97;
	st.global.f32 	[%rd100], %f87;
	add.s32 	%r37, %r37, %r23;
	add.s32 	%r36, %r36, 1;
	setp.ne.s32 	%p11, %r36, 0;
	@%p11 bra 	$L__BB0_12;
$L__BB0_13:
	ret;

}


// ===== COMPILED SASS (sm_100) =====

	.target	sm_100

	.elftype	@"ET_EXEC"


//--------------------- .note.nv.tkinfo           --------------------------
	.section	.note.nv.tkinfo,"",@"SHT_NOTE"
	.sectionflags	@"SHF_NOTE_NV_TKINFO"
	.tkinfo
        /*0018*/ 	.word	0x00000002
        /*0030*/ 	.string	""
        /*0030*/ 	.string	"ptxas"
        /*0030*/ 	.string	"Cuda compilation tools, release 13.0, V13.0.88"
        /*0030*/ 	.string	"Build cuda_13.0.r13.0/compiler.36424714_0"
        /*0030*/ 	.string	"-arch sm_100 -m 64 "



//--------------------- .note.nv.cuinfo           --------------------------
	.section	.note.nv.cuinfo,"",@"SHT_NOTE"
	.sectionflags	@"SHF_NOTE_NV_CUINFO"
        /*0018*/ 	.short	0x0002
        /*001a*/ 	.short	0x0064
        /*001c*/ 	.short	0x0082
	.zero		2


//--------------------- .nv.info                  --------------------------
	.section	.nv.info,"",@"SHT_CUDA_INFO"
	.align	4


	//----- nvinfo : EIATTR_REGCOUNT
	.align		4
        /*0000*/ 	.byte	0x04, 0x2f
        /*0002*/ 	.short	(.L_1 - .L_0)
	.align		4
.L_0:
        /*0004*/ 	.word	index@(_Z13gsum_1dmatrixPfS_S_ii)
        /*0008*/ 	.word	0x0000001e


	//----- nvinfo : EIATTR_FRAME_SIZE
	.align		4
.L_1:
        /*000c*/ 	.byte	0x04, 0x11
        /*000e*/ 	.short	(.L_3 - .L_2)
	.align		4
.L_2:
        /*0010*/ 	.word	index@(_Z13gsum_1dmatrixPfS_S_ii)
        /*0014*/ 	.word	0x00000000


	//----- nvinfo : EIATTR_MIN_STACK_SIZE
	.align		4
.L_3:
        /*0018*/ 	.byte	0x04, 0x12
        /*001a*/ 	.short	(.L_5 - .L_4)
	.align		4
.L_4:
        /*001c*/ 	.word	index@(_Z13gsum_1dmatrixPfS_S_ii)
        /*0020*/ 	.word	0x00000000
.L_5:


//--------------------- .nv.compat                --------------------------
	.section	.nv.compat,"",@"SHT_CUDA_COMPAT_INFO"
	.align	4
        /*0000*/ 	.byte	0x02, 0x09, 0x00, 0x00, 0x02, 0x02, 0x01, 0x00, 0x02, 0x05, 0x05, 0x00, 0x03, 0x07, 0x01, 0x01
        /*0010*/ 	.byte	0x02, 0x03, 0x00, 0x00, 0x02, 0x06, 0x01, 0x00, 0x04, 0x0b, 0x08, 0x00, 0x09, 0x00, 0x00, 0x00
        /*0020*/ 	.byte	0x00, 0x00, 0x00, 0x00


//--------------------- .nv.info._Z13gsum_1dmatrixPfS_S_ii --------------------------
	.section	.nv.info._Z13gsum_1dmatrixPfS_S_ii,"",@"SHT_CUDA_INFO"
	.sectionflags	@""
	.align	4


	//----- nvinfo : EIATTR_CUDA_API_VERSION
	.align		4
        /*0000*/ 	.byte	0x04, 0x37
        /*0002*/ 	.short	(.L_7 - .L_6)
.L_6:
        /*0004*/ 	.word	0x00000082


	//----- nvinfo : EIATTR_KPARAM_INFO
	.align		4
.L_7:
        /*0008*/ 	.byte	0x04, 0x17
        /*000a*/ 	.short	(.L_9 - .L_8)
.L_8:
        /*000c*/ 	.word	0x00000000
        /*0010*/ 	.short	0x0004
        /*0012*/ 	.short	0x001c
        /*0014*/ 	.byte	0x00, 0xf0, 0x11, 0x00


	//----- nvinfo : EIATTR_KPARAM_INFO
	.align		4
.L_9:
        /*0018*/ 	.byte	0x04, 0x17
        /*001a*/ 	.short	(.L_11 - .L_10)
.L_10:
        /*001c*/ 	.word	0x00000000
        /*0020*/ 	.short	0x0003
        /*0022*/ 	.short	0x0018
        /*0024*/ 	.byte	0x00, 0xf0, 0x11, 0x00


	//----- nvinfo : EIATTR_KPARAM_INFO
	.align		4
.L_11:
        /*0028*/ 	.byte	0x04, 0x17
        /*002a*/ 	.short	(.L_13 - .L_12)
.L_12:
        /*002c*/ 	.word	0x00000000
        /*0030*/ 	.short	0x0002
        /*0032*/ 	.short	0x0010
        /*0034*/ 	.byte	0x00, 0xf5, 0x21, 0x00


	//----- nvinfo : EIATTR_KPARAM_INFO
	.align		4
.L_13:
        /*0038*/ 	.byte	0x04, 0x17
        /*003a*/ 	.short	(.L_15 - .L_14)
.L_14:
        /*003c*/ 	.word	0x00000000
        /*0040*/ 	.short	0x0001
        /*0042*/ 	.short	0x0008
        /*0044*/ 	.byte	0x00, 0xf5, 0x21, 0x00


	//----- nvinfo : EIATTR_KPARAM_INFO
	.align		4
.L_15:
        /*0048*/ 	.byte	0x04, 0x17
        /*004a*/ 	.short	(.L_17 - .L_16)
.L_16:
        /*004c*/ 	.word	0x00000000
        /*0050*/ 	.short	0x0000
        /*0052*/ 	.short	0x0000
        /*0054*/ 	.byte	0x00, 0xf5, 0x21, 0x00


	//----- nvinfo : EIATTR_SPARSE_MMA_MASK
	.align		4
.L_17:
        /*0058*/ 	.byte	0x03, 0x50
        /*005a*/ 	.short	0x0000


	//----- nvinfo : EIATTR_MAXREG_COUNT
	.align		4
        /*005c*/ 	.byte	0x03, 0x1b
        /*005e*/ 	.short	0x00ff


	//----- nvinfo : EIATTR_MERCURY_ISA_VERSION
	.align		4
        /*0060*/ 	.byte	0x03, 0x5f
        /*0062*/ 	.short	0x0101


	//----- nvinfo : EIATTR_VRC_CTA_INIT_COUNT
	.align		4
        /*0064*/ 	.byte	0x02, 0x4a
	.zero		1
	.zero		1


	//----- nvinfo : EIATTR_EXIT_INSTR_OFFSETS
	.align		4
        /*0068*/ 	.byte	0x04, 0x1c
        /*006a*/ 	.short	(.L_19 - .L_18)


	//   ....[0]....
.L_18:
        /*006c*/ 	.word	0x00000080


	//   ....[1]....
        /*0070*/ 	.word	0x00000890


	//   ....[2]....
        /*0074*/ 	.word	0x00000cb0


	//   ....[3]....
        /*0078*/ 	.word	0x00000f10


	//   ....[4]....
        /*007c*/ 	.word	0x00001020


	//----- nvinfo : EIATTR_CBANK_PARAM_SIZE
	.align		4
.L_19:
        /*0080*/ 	.byte	0x03, 0x19
        /*0082*/ 	.short	0x0020


	//----- nvinfo : EIATTR_PARAM_CBANK
	.align		4
        /*0084*/ 	.byte	0x04, 0x0a
        /*0086*/ 	.short	(.L_21 - .L_20)
	.align		4
.L_20:
        /*0088*/ 	.word	index@(.nv.constant0._Z13gsum_1dmatrixPfS_S_ii)
        /*008c*/ 	.short	0x0380
        /*008e*/ 	.short	0x0020


	//----- nvinfo : EIATTR_SW_WAR
	.align		4
.L_21:
        /*0090*/ 	.byte	0x04, 0x36
        /*0092*/ 	.short	(.L_23 - .L_22)
.L_22:
        /*0094*/ 	.word	0x00000008
.L_23:


//--------------------- .nv.callgraph             --------------------------
	.section	.nv.callgraph,"",@"SHT_CUDA_CALLGRAPH"
	.align	4
	.sectionentsize	8
	.align		4
        /*0000*/ 	.word	0x00000000
	.align		4
        /*0004*/ 	.word	0xffffffff
	.align		4
        /*0008*/ 	.word	0x00000000
	.align		4
        /*000c*/ 	.word	0xfffffffe
	.align		4
        /*0010*/ 	.word	0x00000000
	.align		4
        /*0014*/ 	.word	0xfffffffd
	.align		4
        /*0018*/ 	.word	0x00000000
	.align		4
        /*001c*/ 	.word	0xfffffffc


//--------------------- .text._Z13gsum_1dmatrixPfS_S_ii --------------------------
	.section	.text._Z13gsum_1dmatrixPfS_S_ii,"ax",@progbits
	.align	128
        .global         _Z13gsum_1dmatrixPfS_S_ii
        .type           _Z13gsum_1dmatrixPfS_S_ii,@function
        .size           _Z13gsum_1dmatrixPfS_S_ii,(.L_x_6 - _Z13gsum_1dmatrixPfS_S_ii)
        .other          _Z13gsum_1dmatrixPfS_S_ii,@"STO_CUDA_ENTRY STV_DEFAULT"
_Z13gsum_1dmatrixPfS_S_ii:
.text._Z13gsum_1dmatrixPfS_S_ii:
[----:B------:R-:W-:Y:S01]  /*0000*/  LDC R1, c[0x0][0x37c] ;  /* 0x0000df00ff017b82 */ /* 0x000fe20000000800 */
[----:B------:R-:W0:Y:S07]  /*0010*/  S2R R5, SR_TID.X ;  /* 0x0000000000057919 */ /* 0x000e2e0000002100 */
[----:B------:R-:W0:Y:S08]  /*0020*/  S2UR UR4, SR_CTAID.X ;  /* 0x00000000000479c3 */ /* 0x000e300000002500 */
[----:B------:R-:W0:Y:S08]  /*0030*/  LDC R0, c[0x0][0x360] ;  /* 0x0000d800ff007b82 */ /* 0x000e300000000800 */
[----:B------:R-:W1:Y:S01]  /*0040*/  LDC.64 R2, c[0x0][0x398] ;  /* 0x0000e600ff027b82 */ /* 0x000e620000000a00 */
[----:B0-----:R-:W-:Y:S01]  /*0050*/  IMAD R5, R0, UR4, R5 ;  /* 0x0000000400057c24 */ /* 0x001fe2000f8e0205 */
[----:B-1----:R-:W-:-:S04]  /*0060*/  ISETP.GE.AND P0, PT, R3, 0x1, PT ;  /* 0x000000010300780c */ /* 0x002fc80003f06270 */
[----:B------:R-:W-:-:S13]  /*0070*/  ISETP.GE.U32.OR P0, PT, R5, R2, !P0 ;  /* 0x000000020500720c */ /* 0x000fda0004706470 */
[----:B------:R-:W-:Y:S05]  /*0080*/  @P0 EXIT ;  /* 0x000000000000094d */ /* 0x000fea0003800000 */
[C---:B------:R-:W-:Y:S01]  /*0090*/  ISETP.GE.U32.AND P1, PT, R3.reuse, 0x10, PT ;  /* 0x000000100300780c */ /* 0x040fe20003f26070 */
[----:B------:R-:W0:Y:S01]  /*00a0*/  LDCU.64 UR4, c[0x0][0x358] ;  /* 0x00006b00ff0477ac */ /* 0x000e220008000a00 */
[----:B------:R-:W-:Y:S01]  /*00b0*/  LOP3.LUT R6, R3, 0xf, RZ, 0xc0, !PT ;  /* 0x0000000f03067812 */ /* 0x000fe200078ec0ff */
[----:B------:R-:W-:-:S03]  /*00c0*/  HFMA2 R0, -RZ, RZ, 0, 0 ;  /* 0x00000000ff007431 */ /* 0x000fc600000001ff */
[----:B------:R-:W-:-:S07]  /*00d0*/  ISETP.NE.AND P0, PT, R6, RZ, PT ;  /* 0x000000ff0600720c */ /* 0x000fce0003f05270 */
[----:B------:R-:W-:Y:S06]  /*00e0*/  @!P1 BRA `(.L_x_0) ;  /* 0x0000000400e89947 */ /* 0x000fec0003800000 */
[----:B------:R-:W-:Y:S02]  /*00f0*/  LOP3.LUT R0, R3, 0x7ffffff0, RZ, 0xc0, !PT ;  /* 0x7ffffff003007812 */ /* 0x000fe400078ec0ff */
[----:B------:R-:W-:Y:S02]  /*0100*/  MOV R7, R5 ;  /* 0x0000000500077202 */ /* 0x000fe40000000f00 */
[----:B------:R-:W-:-:S07]  /*0110*/  IADD3 R4, PT, PT, -R0, RZ, RZ ;  /* 0x000000ff00047210 */ /* 0x000fce0007ffe1ff */
.L_x_1:
[----:B---3--:R-:W1:Y:S08]  /*0120*/  LDC.64 R16, c[0x0][0x380] ;  /* 0x0000e000ff107b82 */ /* 0x008e700000000a00 */
[----:B------:R-:W2:Y:S08]  /*0130*/  LDC.64 R18, c[0x0][0x388] ;  /* 0x0000e200ff127b82 */ /* 0x000eb00000000a00 */
[----:B------:R-:W3:Y:S01]  /*0140*/  LDC.64 R8, c[0x0][0x390] ;  /* 0x0000e400ff087b82 */ /* 0x000ee20000000a00 */
[----:B-1----:R-:W-:-:S05]  /*0150*/  IMAD.WIDE R16, R7, 0x4, R16 ;  /* 0x0000000407107825 */ /* 0x002fca00078e0210 */
[----:B0-----:R-:W4:Y:S01]  /*0160*/  LDG.E R10, desc[UR4][R16.64] ;  /* 0x00000004100a7981 */ /* 0x001f22000c1e1900 */
[----:B--2---:R-:W-:-:S05]  /*0170*/  IMAD.WIDE R18, R7, 0x4, R18 ;  /* 0x0000000407127825 */ /* 0x004fca00078e0212 */
[----:B------:R-:W4:Y:S01]  /*0180*/  LDG.E R11, desc[UR4][R18.64] ;  /* 0x00000004120b7981 */ /* 0x000f22000c1e1900 */
[----:B------:R-:W-:-:S04]  /*0190*/  IMAD.WIDE R12, R2, 0x4, R16 ;  /* 0x00000004020c7825 */ /* 0x000fc800078e0210 */
[----:B---3--:R-:W-:-:S04]  /*01a0*/  IMAD.WIDE R8, R7, 0x4, R8 ;  /* 0x0000000407087825 */ /* 0x008fc800078e0208 */
[----:B----4-:R-:W-:Y:S01]  /*01b0*/  FADD R23, R10, R11 ;  /* 0x0000000b0a177221 */ /* 0x010fe20000000000 */
[----:B------:R-:W-:-:S04]  /*01c0*/  IMAD.WIDE R10, R2, 0x4, R18 ;  /* 0x00000004020a7825 */ /* 0x000fc800078e0212 */
[----:B------:R0:W-:Y:S04]  /*01d0*/  STG.E desc[UR4][R8.64], R23 ;  /* 0x0000001708007986 */ /* 0x0001e8000c101904 */
[----:B------:R-:W2:Y:S04]  /*01e0*/  LDG.E R20, desc[UR4][R12.64] ;  /* 0x000000040c147981 */ /* 0x000ea8000c1e1900 */
[----:B------:R-:W2:Y:S01]  /*01f0*/  LDG.E R21, desc[UR4][R10.64] ;  /* 0x000000040a157981 */ /* 0x000ea2000c1e1900 */
[----:B------:R-:W-:-:S04]  /*0200*/  IMAD.WIDE R14, R2, 0x4, R8 ;  /* 0x00000004020e7825 */ /* 0x000fc800078e0208 */
[----:B------:R-:W-:-:S04]  /*0210*/  IMAD.WIDE R18, R2, 0x4, R12 ;  /* 0x0000000402127825 */ /* 0x000fc800078e020c */
[----:B------:R-:W-:-:S04]  /*0220*/  IMAD.WIDE R16, R2, 0x4, R10 ;  /* 0x0000000402107825 */ /* 0x000fc800078e020a */
[----:B--2---:R-:W-:-:S05]  /*0230*/  FADD R25, R20, R21 ;  /* 0x0000001514197221 */ /* 0x004fca0000000000 */
[----:B------:R1:W-:Y:S04]  /*0240*/  STG.E desc[UR4][R14.64], R25 ;  /* 0x000000190e007986 */ /* 0x0003e8000c101904 */
[----:B------:R-:W2:Y:S04]  /*0250*/  LDG.E R22, desc[UR4][R18.64] ;  /* 0x0000000412167981 */ /* 0x000ea8000c1e1900 */
[----:B------:R-:W2:Y:S01]  /*0260*/  LDG.E R27, desc[UR4][R16.64] ;  /* 0x00000004101b7981 */ /* 0x000ea2000c1e1900 */
[----:B------:R-:W-:-:S04]  /*0270*/  IMAD.WIDE R20, R2, 0x4, R14 ;  /* 0x0000000402147825 */ /* 0x000fc800078e020e */
[----:B------:R-:W-:-:S04]  /*0280*/  IMAD.WIDE R12, R2, 0x4, R18 ;  /* 0x00000004020c7825 */ /* 0x000fc800078e0212 */
[----:B0-----:R-:W-:-:S04]  /*0290*/  IMAD.WIDE R8, R2, 0x4, R16 ;  /* 0x0000000402087825 */ /* 0x001fc800078e0210 */
[----:B--2---:R-:W-:-:S05]  /*02a0*/  FADD R27, R22, R27 ;  /* 0x0000001b161b7221 */ /* 0x004fca0000000000 */
[----:B------:R0:W-:Y:S04]  /*02b0*/  STG.E desc[UR4][R20.64], R27 ;  /* 0x0000001b14007986 */ /* 0x0001e8000c101904 */
[----:B------:R-:W2:Y:S04]  /*02c0*/  LDG.E R22, desc[UR4][R12.64] ;  /* 0x000000040c167981 */ /* 0x000ea8000c1e1900 */
[----:B------:R-:W2:Y:S01]  /*02d0*/  LDG.E R23, desc[UR4][R8.64] ;  /* 0x0000000408177981 */ /* 0x000ea2000c1e1900 */
[----:B------:R-:W-:-:S04]  /*02e0*/  IMAD.WIDE R10, R2, 0x4, R20 ;  /* 0x00000004020a7825 */ /* 0x000fc800078e0214 */
[----:B------:R-:W-:-:S04]  /*02f0*/  IMAD.WIDE R18, R2, 0x4, R12 ;  /* 0x0000000402127825 */ /* 0x000fc800078e020c */
[----:B-1----:R-:W-:-:S04]  /*0300*/  IMAD.WIDE R14, R2, 0x4, R8 ;  /* 0x00000004020e7825 */ /* 0x002fc800078e0208 */
[----:B--2---:R-:W-:-:S05]  /*0310*/  FADD R23, R22, R23 ;  /* 0x0000001716177221 */ /* 0x004fca0000000000 */
        /* <DEDUP_REMOVED lines=8> */
[----:B------:R-:W3:Y:S04]  /*03a0*/  LDG.E R22, desc[UR4][R12.64] ;  /* 0x000000040c167981 */ /* 0x000ee8000c1e1900 */
[----:B0-----:R-:W3:Y:S01]  /*03b0*/  LDG.E R27, desc[UR4][R8.64] ;  /* 0x00000004081b7981 */ /* 0x001ee2000c1e1900 */
[----:B------:R-:W-:-:S04]  /*03c0*/  IMAD.WIDE R20, R2, 0x4, R16 ;  /* 0x0000000402147825 */ /* 0x000fc800078e0210 */
[----:B------:R-:W-:-:S04]  /*03d0*/  IMAD.WIDE R18, R2, 0x4, R12 ;  /* 0x0000000402127825 */ /* 0x000fc800078e020c */
[----:B-1----:R-:W-:-:S04]  /*03e0*/  IMAD.WIDE R10, R2, 0x4, R8 ;  /* 0x00000004020a7825 */ /* 0x002fc800078e0208 */
[----:B---3--:R-:W-:-:S05]  /*03f0*/  FADD R27, R22, R27 ;  /* 0x0000001b161b7221 */ /* 0x008fca0000000000 */
[----:B------:R0:W-:Y:S04]  /*0400*/  STG.E desc[UR4][R20.64], R27 ;  /* 0x0000001b14007986 */ /* 0x0001e8000c101904 */
[----:B------:R-:W3:Y:S04]  /*0410*/  LDG.E R22, desc[UR4][R18.64] ;  /* 0x0000000412167981 */ /* 0x000ee8000c1e1900 */
[----:B------:R-:W3:Y:S01]  /*0420*/  LDG.E R23, desc[UR4][R10.64] ;  /* 0x000000040a177981 */ /* 0x000ee2000c1e1900 */
[----:B------:R-:W-:-:S04]  /*0430*/  IMAD.WIDE R14, R2, 0x4, R20 ;  /* 0x00000004020e7825 */ /* 0x000fc800078e0214 */
[----:B------:R-:W-:-:S04]  /*0440*/  IMAD.WIDE R12, R2, 0x4, R18 ;  /* 0x00000004020c7825 */ /* 0x000fc800078e0212 */
[----:B------:R-:W-:-:S04]  /*0450*/  IMAD.WIDE R8, R2, 0x4, R10 ;  /* 0x0000000402087825 */ /* 0x000fc800078e020a */
[----:B---3--:R-:W-:-:S05]  /*0460*/  FADD R23, R22, R23 ;  /* 0x0000001716177221 */ /* 0x008fca0000000000 */
[----:B------:R1:W-:Y:S04]  /*0470*/  STG.E desc[UR4][R14.64], R23 ;  /* 0x000000170e007986 */ /* 0x0003e8000c101904 */
[----:B------:R-:W3:Y:S04]  /*0480*/  LDG.E R22, desc[UR4][R12.64] ;  /* 0x000000040c167981 */ /* 0x000ee8000c1e1900 */
[----:B--2---:R-:W3:Y:S01]  /*0490*/  LDG.E R25, desc[UR4][R8.64] ;  /* 0x0000000408197981 */ /* 0x004ee2000c1e1900 */
[----:B------:R-:W-:-:S04]  /*04a0*/  IMAD.WIDE R16, R2, 0x4, R14 ;  /* 0x0000000402107825 */ /* 0x000fc800078e020e */
[----:B------:R-:W-:-:S04]  /*04b0*/  IMAD.WIDE R18, R2, 0x4, R12 ;  /* 0x0000000402127825 */ /* 0x000fc800078e020c */
[----:B------:R-:W-:-:S04]  /*04c0*/  IMAD.WIDE R10, R2, 0x4, R8 ;  /* 0x00000004020a7825 */ /* 0x000fc800078e0208 */
[----:B---3--:R-:W-:-:S05]  /*04d0*/  FADD R25, R22, R25 ;  /* 0x0000001916197221 */ /* 0x008fca0000000000 */
[----:B------:R2:W-:Y:S04]  /*04e0*/  STG.E desc[UR4][R16.64], R25 ;  /* 0x0000001910007986 */ /* 0x0005e8000c101904 */
[----:B------:R-:W3:Y:S04]  /*04f0*/  LDG.E R22, desc[UR4][R18.64] ;  /* 0x0000000412167981 */ /* 0x000ee8000c1e1900 */
[----:B0-----:R-:W3:Y:S01]  /*0500*/  LDG.E R27, desc[UR4][R10.64] ;  /* 0x000000040a1b7981 */ /* 0x001ee2000c1e1900 */
[----:B------:R-:W-:-:S04]  /*0510*/  IMAD.WIDE R20, R2, 0x4, R16 ;  /* 0x0000000402147825 */ /* 0x000fc800078e0210 */
[----:B------:R-:W-:-:S04]  /*0520*/  IMAD.WIDE R12, R2, 0x4, R18 ;  /* 0x00000004020c7825 */ /* 0x000fc800078e0212 */
[----:B------:R-:W-:-:S04]  /*0530*/  IMAD.WIDE R8, R2, 0x4, R10 ;  /* 0x0000000402087825 */ /* 0x000fc800078e020a */
[----:B---3--:R-:W-:-:S05]  /*0540*/  FADD R27, R22, R27 ;  /* 0x0000001b161b7221 */ /* 0x008fca0000000000 */
[----:B------:R0:W-:Y:S04]  /*0550*/  STG.E desc[UR4][R20.64], R27 ;  /* 0x0000001b14007986 */ /* 0x0001e8000c101904 */
[----:B------:R-:W3:Y:S04]  /*0560*/  LDG.E R22, desc[UR4][R12.64] ;  /* 0x000000040c167981 */ /* 0x000ee8000c1e1900 */
[----:B-1----:R-:W3:Y:S01]  /*0570*/  LDG.E R23, desc[UR4][R8.64] ;  /* 0x0000000408177981 */ /* 0x002ee2000c1e1900 */
[----:B------:R-:W-:-:S04]  /*0580*/  IMAD.WIDE R14, R2, 0x4, R20 ;  /* 0x00000004020e7825 */ /* 0x000fc800078e0214 */
[----:B--2---:R-:W-:-:S04]  /*0590*/  IMAD.WIDE R16, R2, 0x4, R12 ;  /* 0x0000000402107825 */ /* 0x004fc800078e020c */
[----:B------:R-:W-:-:S04]  /*05a0*/  IMAD.WIDE R10, R2, 0x4, R8 ;  /* 0x00000004020a7825 */ /* 0x000fc800078e0208 */
[----:B---3--:R-:W-:-:S05]  /*05b0*/  FADD R23, R22, R23 ;  /* 0x0000001716177221 */ /* 0x008fca0000000000 */
        /* <DEDUP_REMOVED lines=11> */
[----:B-1----:R-:W-:-:S04]  /*0670*/  IMAD.WIDE R14, R2, 0x4, R12 ;  /* 0x00000004020e7825 */ /* 0x002fc800078e020c */
[----:B------:R-:W-:-:S04]  /*0680*/  IMAD.WIDE R10, R2, 0x4, R8 ;  /* 0x00000004020a7825 */ /* 0x000fc800078e0208 */
        /* <DEDUP_REMOVED lines=23> */
[----:B------:R-:W2:Y:S04]  /*0800*/  LDG.E R12, desc[UR4][R12.64] ;  /* 0x000000040c0c7981 */ /* 0x000ea8000c1e1900 */
[----:B------:R-:W2:Y:S01]  /*0810*/  LDG.E R9, desc[UR4][R8.64] ;  /* 0x0000000408097981 */ /* 0x000ea2000c1e1900 */
[----:B------:R-:W-:-:S04]  /*0820*/  IADD3 R4, PT, PT, R4, 0x10, RZ ;  /* 0x0000001004047810 */ /* 0x000fc80007ffe0ff */
[----:B------:R-:W-:Y:S01]  /*0830*/  ISETP.NE.AND P1, PT, R4, RZ, PT ;  /* 0x000000ff0400720c */ /* 0x000fe20003f25270 */
[C---:B-1----:R-:W-:Y:S01]  /*0840*/  IMAD.WIDE R16, R2.reuse, 0x4, R20 ;  /* 0x0000000402107825 */ /* 0x042fe200078e0214 */
[----:B------:R-:W-:-:S03]  /*0850*/  LEA R7, R2, R7, 0x4 ;  /* 0x0000000702077211 */ /* 0x000fc600078e20ff */
[----:B--2---:R-:W-:-:S05]  /*0860*/  FADD R19, R12, R9 ;  /* 0x000000090c137221 */ /* 0x004fca0000000000 */
[----:B------:R3:W-:Y:S03]  /*0870*/  STG.E desc[UR4][R16.64], R19 ;  /* 0x0000001310007986 */ /* 0x0007e6000c101904 */
[----:B------:R-:W-:Y:S05]  /*0880*/  @P1 BRA `(.L_x_1) ;  /* 0xfffffff800241947 */ /* 0x000fea000383ffff */
.L_x_0:
[----:B0-----:R-:W-:Y:S05]  /*0890*/  @!P0 EXIT ;  /* 0x000000000000894d */ /* 0x001fea0003800000 */
[----:B------:R-:W-:Y:S02]  /*08a0*/  ISETP.GE.U32.AND P0, PT, R6, 0x8, PT ;  /* 0x000000080600780c */ /* 0x000fe40003f06070 */
[----:B------:R-:W-:-:S04]  /*08b0*/  LOP3.LUT R4, R3, 0x7, RZ, 0xc0, !PT ;  /* 0x0000000703047812 */ /* 0x000fc800078ec0ff */
[----:B------:R-:W-:-:S07]  /*08c0*/  ISETP.NE.AND P1, PT, R4, RZ, PT ;  /* 0x000000ff0400720c */ /* 0x000fce0003f25270 */
[----:B------:R-:W-:Y:S06]  /*08d0*/  @!P0 BRA `(.L_x_2) ;  /* 0x0000000000f48947 */ /* 0x000fec0003800000 */
[----:B------:R-:W0:Y:S01]  /*08e0*/  LDC.64 R6, c[0x0][0x380] ;  /* 0x0000e000ff067b82 */ /* 0x000e220000000a00 */
[----:B------:R-:W-:-:S07]  /*08f0*/  IMAD R13, R0, R2, R5 ;  /* 0x00000002000d7224 */ /* 0x000fce00078e0205 */
[----:B------:R-:W1:Y:S08]  /*0900*/  LDC.64 R8, c[0x0][0x388] ;  /* 0x0000e200ff087b82 */ /* 0x000e700000000a00 */
[----:B------:R-:W2:Y:S01]  /*0910*/  LDC.64 R10, c[0x0][0x390] ;  /* 0x0000e400ff0a7b82 */ /* 0x000ea20000000a00 */
[----:B0-----:R-:W-:-:S05]  /*0920*/  IMAD.WIDE R6, R13, 0x4, R6 ;  /* 0x000000040d067825 */ /* 0x001fca00078e0206 */
[----:B------:R-:W3:Y:S01]  /*0930*/  LDG.E R12, desc[UR4][R6.64] ;  /* 0x00000004060c7981 */ /* 0x000ee2000c1e1900 */
[----:B-1----:R-:W-:-:S05]  /*0940*/  IMAD.WIDE R8, R13, 0x4, R8 ;  /* 0x000000040d087825 */ /* 0x002fca00078e0208 */
[----:B------:R-:W3:Y:S01]  /*0950*/  LDG.E R15, desc[UR4][R8.64] ;  /* 0x00000004080f7981 */ /* 0x000ee2000c1e1900 */
[----:B--2---:R-:W-:-:S04]  /*0960*/  IMAD.WIDE R10, R13, 0x4, R10 ;  /* 0x000000040d0a7825 */ /* 0x004fc800078e020a */
[----:B---3--:R-:W-:Y:S01]  /*0970*/  FADD R21, R12, R15 ;  /* 0x0000000f0c157221 */ /* 0x008fe20000000000 */
[----:B------:R-:W-:-:S04]  /*0980*/  IMAD.WIDE R12, R2, 0x4, R6 ;  /* 0x00000004020c7825 */ /* 0x000fc800078e0206 */
[C---:B------:R-:W-:Y:S01]  /*0990*/  IMAD.WIDE R14, R2.reuse, 0x4, R8 ;  /* 0x00000004020e7825 */ /* 0x040fe200078e0208 */
        /* <DEDUP_REMOVED lines=11> */
[----:B0-----:R-:W-:-:S04]  /*0a50*/  IMAD.WIDE R10, R2, 0x4, R6 ;  /* 0x00000004020a7825 */ /* 0x001fc800078e0206 */
[----:B------:R-:W-:-:S04]  /*0a60*/  IMAD.WIDE R12, R2, 0x4, R8 ;  /* 0x00000004020c7825 */ /* 0x000fc800078e0208 */
        /* <DEDUP_REMOVED lines=10> */
[----:B-1----:R-:W3:Y:S01]  /*0b10*/  LDG.E R23, desc[UR4][R8.64] ;  /* 0x0000000408177981 */ /* 0x002ee2000c1e1900 */
        /* <DEDUP_REMOVED lines=19> */
[----:B------:R-:W0:Y:S04]  /*0c50*/  LDG.E R10, desc[UR4][R10.64] ;  /* 0x000000040a0a7981 */ /* 0x000e28000c1e1900 */
[----:B------:R-:W0:Y:S01]  /*0c60*/  LDG.E R13, desc[UR4][R12.64] ;  /* 0x000000040c0d7981 */ /* 0x000e22000c1e1900 */
[----:B-1----:R-:W-:Y:S01]  /*0c70*/  IMAD.WIDE R16, R2, 0x4, R14 ;  /* 0x0000000402107825 */ /* 0x002fe200078e020e */
[----:B------:R-:W-:-:S03]  /*0c80*/  IADD3 R0, PT, PT, R0, 0x8, RZ ;  /* 0x0000000800007810 */ /* 0x000fc60007ffe0ff */
[----:B0-----:R-:W-:-:S05]  /*0c90*/  FADD R19, R10, R13 ;  /* 0x0000000d0a137221 */ /* 0x001fca0000000000 */
[----:B------:R2:W-:Y:S02]  /*0ca0*/  STG.E desc[UR4][R16.64], R19 ;  /* 0x0000001310007986 */ /* 0x0005e4000c101904 */
.L_x_2:
[----:B------:R-:W-:Y:S05]  /*0cb0*/  @!P1 EXIT ;  /* 0x000000000000994d */ /* 0x000fea0003800000 */
[----:B------:R-:W-:Y:S02]  /*0cc0*/  ISETP.GE.U32.AND P0, PT, R4, 0x4, PT ;  /* 0x000000040400780c */ /* 0x000fe40003f06070 */
[----:B------:R-:W-:-:S04]  /*0cd0*/  LOP3.LUT R3, R3, 0x3, RZ, 0xc0, !PT ;  /* 0x0000000303037812 */ /* 0x000fc800078ec0ff */
[----:B------:R-:W-:-:S07]  /*0ce0*/  ISETP.NE.AND P1, PT, R3, RZ, PT ;  /* 0x000000ff0300720c */ /* 0x000fce0003f25270 */
[----:B------:R-:W-:Y:S06]  /*0cf0*/  @!P0 BRA `(.L_x_3) ;  /* 0x0000000000848947 */ /* 0x000fec0003800000 */
[----:B------:R-:W0:Y:S01]  /*0d00*/  LDC.64 R6, c[0x0][0x380] ;  /* 0x0000e000ff067b82 */ /* 0x000e220000000a00 */
[----:B--2---:R-:W-:-:S07]  /*0d10*/  IMAD R15, R0, R2, R5 ;  /* 0x00000002000f7224 */ /* 0x004fce00078e0205 */
[----:B------:R-:W1:Y:S08]  /*0d20*/  LDC.64 R8, c[0x0][0x388] ;  /* 0x0000e200ff087b82 */ /* 0x000e700000000a00 */
[----:B------:R-:W2:Y:S01]  /*0d30*/  LDC.64 R10, c[0x0][0x390] ;  /* 0x0000e400ff0a7b82 */ /* 0x000ea20000000a00 */
[----:B0-----:R-:W-:-:S05]  /*0d40*/  IMAD.WIDE R6, R15, 0x4, R6 ;  /* 0x000000040f067825 */ /* 0x001fca00078e0206 */
[----:B------:R-:W3:Y:S01]  /*0d50*/  LDG.E R4, desc[UR4][R6.64] ;  /* 0x0000000406047981 */ /* 0x000ee2000c1e1900 */
[----:B-1----:R-:W-:-:S05]  /*0d60*/  IMAD.WIDE R8, R15, 0x4, R8 ;  /* 0x000000040f087825 */ /* 0x002fca00078e0208 */
[----:B------:R-:W3:Y:S01]  /*0d70*/  LDG.E R13, desc[UR4][R8.64] ;  /* 0x00000004080d7981 */ /* 0x000ee2000c1e1900 */
[----:B--2---:R-:W-:-:S04]  /*0d80*/  IMAD.WIDE R10, R15, 0x4, R10 ;  /* 0x000000040f0a7825 */ /* 0x004fc800078e020a */
[----:B------:R-:W-:-:S04]  /*0d90*/  IMAD.WIDE R14, R2, 0x4, R8 ;  /* 0x00000004020e7825 */ /* 0x000fc800078e0208 */
[----:B---3--:R-:W-:Y:S01]  /*0da0*/  FADD R21, R4, R13 ;  /* 0x0000000d04157221 */ /* 0x008fe20000000000 */
        /* <DEDUP_REMOVED lines=16> */
[----:B------:R-:W1:Y:S04]  /*0eb0*/  LDG.E R10, desc[UR4][R10.64] ;  /* 0x000000040a0a7981 */ /* 0x000e68000c1e1900 */
[----:B------:R-:W1:Y:S01]  /*0ec0*/  LDG.E R13, desc[UR4][R12.64] ;  /* 0x000000040c0d7981 */ /* 0x000e62000c1e1900 */
[----:B------:R-:W-:Y:S01]  /*0ed0*/  IMAD.WIDE R14, R2, 0x4, R18 ;  /* 0x00000004020e7825 */ /* 0x000fe200078e0212 */
[----:B------:R-:W-:-:S03]  /*0ee0*/  IADD3 R0, PT, PT, R0, 0x4, RZ ;  /* 0x0000000400007810 */ /* 0x000fc60007ffe0ff */
[----:B-1----:R-:W-:-:S05]  /*0ef0*/  FADD R17, R10, R13 ;  /* 0x0000000d0a117221 */ /* 0x002fca0000000000 */
[----:B------:R0:W-:Y:S02]  /*0f00*/  STG.E desc[UR4][R14.64], R17 ;  /* 0x000000110e007986 */ /* 0x0001e4000c101904 */
.L_x_3:
[----:B------:R-:W-:Y:S05]  /*0f10*/  @!P1 EXIT ;  /* 0x000000000000994d */ /* 0x000fea0003800000 */
[----:B------:R-:W1:Y:S01]  /*0f20*/  LDC.64 R6, c[0x0][0x390] ;  /* 0x0000e400ff067b82 */ /* 0x000e620000000a00 */
[----:B0-23--:R-:W-:Y:S01]  /*0f30*/  IMAD R17, R0, R2, R5 ;  /* 0x0000000200117224 */ /* 0x00dfe200078e0205 */
[----:B------:R-:W-:-:S06]  /*0f40*/  IADD3 R3, PT, PT, -R3, RZ, RZ ;  /* 0x000000ff03037210 */ /* 0x000fcc0007ffe1ff */
[----:B------:R-:W0:Y:S08]  /*0f50*/  LDC.64 R8, c[0x0][0x380] ;  /* 0x0000e000ff087b82 */ /* 0x000e300000000a00 */
[----:B------:R-:W2:Y:S02]  /*0f60*/  LDC.64 R10, c[0x0][0x388] ;  /* 0x0000e200ff0a7b82 */ /* 0x000ea40000000a00 */
.L_x_4:
[----:B0-----:R-:W-:-:S04]  /*0f70*/  IMAD.WIDE R4, R17, 0x4, R8 ;  /* 0x0000000411047825 */ /* 0x001fc800078e0208 */
[----:B--2---:R-:W-:Y:S02]  /*0f80*/  IMAD.WIDE R12, R17, 0x4, R10 ;  /* 0x00000004110c7825 */ /* 0x004fe400078e020a */
[----:B------:R-:W2:Y:S04]  /*0f90*/  LDG.E R4, desc[UR4][R4.64] ;  /* 0x0000000404047981 */ /* 0x000ea8000c1e1900 */
[----:B------:R-:W2:Y:S01]  /*0fa0*/  LDG.E R13, desc[UR4][R12.64] ;  /* 0x000000040c0d7981 */ /* 0x000ea2000c1e1900 */
[----:B------:R-:W-:Y:S01]  /*0fb0*/  IADD3 R3, PT, PT, R3, 0x1, RZ ;  /* 0x0000000103037810 */ /* 0x000fe20007ffe0ff */
[C---:B-1-3--:R-:W-:Y:S01]  /*0fc0*/  IMAD.WIDE R14, R17.reuse, 0x4, R6 ;  /* 0x00000004110e7825 */ /* 0x04afe200078e0206 */
[----:B------:R-:W-:Y:S02]  /*0fd0*/  IADD3 R17, PT, PT, R17, R2, RZ ;  /* 0x0000000211117210 */ /* 0x000fe40007ffe0ff */
[----:B------:R-:W-:Y:S01]  /*0fe0*/  ISETP.NE.AND P0, PT, R3, RZ, PT ;  /* 0x000000ff0300720c */ /* 0x000fe20003f05270 */
[----:B--2---:R-:W-:-:S05]  /*0ff0*/  FADD R19, R4, R13 ;  /* 0x0000000d04137221 */ /* 0x004fca0000000000 */
[----:B------:R3:W-:Y:S07]  /*1000*/  STG.E desc[UR4][R14.64], R19 ;  /* 0x000000130e007986 */ /* 0x0007ee000c101904 */
[----:B------:R-:W-:Y:S05]  /*1010*/  @P0 BRA `(.L_x_4) ;  /* 0xfffffffc00d40947 */ /* 0x000fea000383ffff */
[----:B------:R-:W-:Y:S05]  /*1020*/  EXIT ;  /* 0x000000000000794d */ /* 0x000fea0003800000 */
.L_x_5:
[----:B------:R-:W-:-:S00]  /*1030*/  BRA `(.L_x_5) ;  /* 0xfffffffc00fc7947 */ /* 0x000fc0000383ffff */
[----:B------:R-:W-:-:S00]  /*1040*/  NOP ;  /* 0x0000000000007918 */ /* 0x000fc00000000000 */
        /* <DEDUP_REMOVED lines=11> */
.L_x_6:


//--------------------- .nv.shared.reserved.0     --------------------------
	.section	.nv.shared.reserved.0,"aw",@nobits
	.weak		__nv_reservedSMEM_offset_0_alias
	.size		__nv_reservedSMEM_offset_0_alias, 0, 64
	.other		__nv_reservedSMEM_offset_0_alias,@"STO_CUDA_RESERVED_SHARED STV_DEFAULT"
__nv_reservedSMEM_offset_0_alias:
	.zero		0
	.zero		64


//--------------------- .nv.constant0._Z13gsum_1dmatrixPfS_S_ii --------------------------
	.section	.nv.constant0._Z13gsum_1dmatrixPfS_S_ii,"a",@progbits
	.sectionflags	@""
	.align	4
.nv.constant0._Z13gsum_1dmatrixPfS_S_ii:
	.zero		928


//--------------------- SYMBOLS --------------------------

	.type		.nv.reservedSmem.offset0,@object
	.size		.nv.reservedSmem.offset0,0x4
